	.headerflags	@"EF_CUDA_TEXMODE_UNIFIED EF_CUDA_64BIT_ADDRESS EF_CUDA_SM86 EF_CUDA_VIRTUAL_SM(EF_CUDA_SM86)"
	.elftype	@"ET_EXEC"


//--------------------- .nv.info                  --------------------------
	.section	.nv.info,"",@"SHT_CUDA_INFO"
	.align	4


	//----- nvinfo : EIATTR_REGCOUNT
	.align		4
        /*0000*/ 	.byte	0x04, 0x2f
        /*0002*/ 	.short	(.L_2 - .L_1)
	.align		4
.L_1:
        /*0004*/ 	.word	index@(triton_)
        /*0008*/ 	.word	0x00000011


	//----- nvinfo : EIATTR_MAX_STACK_SIZE
	.align		4
.L_2:
        /*000c*/ 	.byte	0x04, 0x23
        /*000e*/ 	.short	(.L_4 - .L_3)
	.align		4
.L_3:
        /*0010*/ 	.word	index@(triton_)
        /*0014*/ 	.word	0x00000000


	//----- nvinfo : EIATTR_MIN_STACK_SIZE
	.align		4
.L_4:
        /*0018*/ 	.byte	0x04, 0x12
        /*001a*/ 	.short	(.L_6 - .L_5)
	.align		4
.L_5:
        /*001c*/ 	.word	index@(triton_)
        /*0020*/ 	.word	0x00000000


	//----- nvinfo : EIATTR_FRAME_SIZE
	.align		4
.L_6:
        /*0024*/ 	.byte	0x04, 0x11
        /*0026*/ 	.short	(.L_8 - .L_7)
	.align		4
.L_7:
        /*0028*/ 	.word	index@(triton_)
        /*002c*/ 	.word	0x00000000
.L_8:


//--------------------- .nv.info.triton_          --------------------------
	.section	.nv.info.triton_,"",@"SHT_CUDA_INFO"
	.align	4


	//----- nvinfo : EIATTR_CUDA_API_VERSION
	.align		4
        /*0000*/ 	.byte	0x04, 0x37
        /*0002*/ 	.short	(.L_10 - .L_9)
.L_9:
        /*0004*/ 	.word	0x0000007b


	//----- nvinfo : EIATTR_SW2861232_WAR
	.align		4
.L_10:
        /*0008*/ 	.byte	0x01, 0x35
	.zero		2


	//----- nvinfo : EIATTR_PARAM_CBANK
	.align		4
        /*000c*/ 	.byte	0x04, 0x0a
        /*000e*/ 	.short	(.L_12 - .L_11)
	.align		4
.L_11:
        /*0010*/ 	.word	index@(.nv.constant0.triton_)
        /*0014*/ 	.short	0x0160
        /*0016*/ 	.short	0x0028


	//----- nvinfo : EIATTR_CBANK_PARAM_SIZE
	.align		4
.L_12:
        /*0018*/ 	.byte	0x03, 0x19
        /*001a*/ 	.short	0x0028


	//----- nvinfo : EIATTR_KPARAM_INFO
	.align		4
        /*001c*/ 	.byte	0x04, 0x17
        /*001e*/ 	.short	(.L_14 - .L_13)
.L_13:
        /*0020*/ 	.word	0x00000000
        /*0024*/ 	.short	0x0005
        /*0026*/ 	.short	0x0024
        /*0028*/ 	.byte	0x00, 0xf0, 0x11, 0x00


	//----- nvinfo : EIATTR_KPARAM_INFO
	.align		4
.L_14:
        /*002c*/ 	.byte	0x04, 0x17
        /*002e*/ 	.short	(.L_16 - .L_15)
.L_15:
        /*0030*/ 	.word	0x00000000
        /*0034*/ 	.short	0x0004
        /*0036*/ 	.short	0x0020
        /*0038*/ 	.byte	0x00, 0xf0, 0x11, 0x00


	//----- nvinfo : EIATTR_KPARAM_INFO
	.align		4
.L_16:
        /*003c*/ 	.byte	0x04, 0x17
        /*003e*/ 	.short	(.L_18 - .L_17)
.L_17:
        /*0040*/ 	.word	0x00000000
        /*0044*/ 	.short	0x0003
        /*0046*/ 	.short	0x0018
        /*0048*/ 	.byte	0x00, 0xf0, 0x21, 0x00


	//----- nvinfo : EIATTR_KPARAM_INFO
	.align		4
.L_18:
        /*004c*/ 	.byte	0x04, 0x17
        /*004e*/ 	.short	(.L_20 - .L_19)
.L_19:
        /*0050*/ 	.word	0x00000000
        /*0054*/ 	.short	0x0002
        /*0056*/ 	.short	0x0010
        /*0058*/ 	.byte	0x00, 0xf0, 0x21, 0x00


	//----- nvinfo : EIATTR_KPARAM_INFO
	.align		4
.L_20:
        /*005c*/ 	.byte	0x04, 0x17
        /*005e*/ 	.short	(.L_22 - .L_21)
.L_21:
        /*0060*/ 	.word	0x00000000
        /*0064*/ 	.short	0x0001
        /*0066*/ 	.short	0x0008
        /*0068*/ 	.byte	0x00, 0xf0, 0x21, 0x00


	//----- nvinfo : EIATTR_KPARAM_INFO
	.align		4
.L_22:
        /*006c*/ 	.byte	0x04, 0x17
        /*006e*/ 	.short	(.L_24 - .L_23)
.L_23:
        /*0070*/ 	.word	0x00000000
        /*0074*/ 	.short	0x0000
        /*0076*/ 	.short	0x0000
        /*0078*/ 	.byte	0x00, 0xf0, 0x21, 0x00


	//----- nvinfo : EIATTR_MAXREG_COUNT
	.align		4
.L_24:
        /*007c*/ 	.byte	0x03, 0x1b
        /*007e*/ 	.short	0x00ff


	//----- nvinfo : EIATTR_COOP_GROUP_MASK_REGIDS
	.align		4
        /*0080*/ 	.byte	0x04, 0x29
        /*0082*/ 	.short	(.L_26 - .L_25)


	//   ....[0]....
.L_25:
        /*0084*/ 	.word	0xffffffff


	//   ....[1]....
        /*0088*/ 	.word	0xffffffff


	//   ....[2]....
        /*008c*/ 	.word	0xffffffff


	//   ....[3]....
        /*0090*/ 	.word	0xffffffff


	//   ....[4]....
        /*0094*/ 	.word	0xffffffff


	//   ....[5]....
        /*0098*/ 	.word	0xffffffff


	//----- nvinfo : EIATTR_COOP_GROUP_INSTR_OFFSETS
	.align		4
.L_26:
        /*009c*/ 	.byte	0x04, 0x28
        /*009e*/ 	.short	(.L_28 - .L_27)


	//   ....[0]....
.L_27:
        /*00a0*/ 	.word	0x00000190


	//   ....[1]....
        /*00a4*/ 	.word	0x000001b0


	//   ....[2]....
        /*00a8*/ 	.word	0x000001d0


	//   ....[3]....
        /*00ac*/ 	.word	0x00000240


	//   ....[4]....
        /*00b0*/ 	.word	0x00000260


	//   ....[5]....
        /*00b4*/ 	.word	0x00000280


	//----- nvinfo : EIATTR_EXIT_INSTR_OFFSETS
	.align		4
.L_28:
        /*00b8*/ 	.byte	0x04, 0x1c
        /*00ba*/ 	.short	(.L_30 - .L_29)


	//   ....[0]....
.L_29:
        /*00bc*/ 	.word	0x00000310


	//   ....[1]....
        /*00c0*/ 	.word	0x00000330


	//----- nvinfo : EIATTR_MAX_THREADS
	.align		4
.L_30:
        /*00c4*/ 	.byte	0x04, 0x05
        /*00c6*/ 	.short	(.L_32 - .L_31)
.L_31:
        /*00c8*/ 	.word	0x00000040
        /*00cc*/ 	.word	0x00000001
        /*00d0*/ 	.word	0x00000001
.L_32:


//--------------------- .nv.rel.action            --------------------------
	.section	.nv.rel.action,"",@"SHT_CUDA_RELOCINFO"
	.align	8
	.sectionentsize	8
        /*0000*/ 	.byte	0x73, 0x00, 0x00, 0x00, 0x00, 0x00, 0x00, 0x00, 0x00, 0x00, 0x00, 0x11, 0x25, 0x00, 0x05, 0x36


//--------------------- .nv.constant0.triton_     --------------------------
	.section	.nv.constant0.triton_,"a",@progbits
	.align	4
.nv.constant0.triton_:
	.zero		392


//--------------------- .text.triton_             --------------------------
	.section	.text.triton_,"ax",@progbits
	.sectioninfo	@"SHI_REGISTERS=17"
	.align	128
        .global         triton_
        .type           triton_,@function
        .size           triton_,(.L_x_1 - triton_)
        .other          triton_,@"STO_CUDA_ENTRY STV_DEFAULT"
triton_:
.text.triton_:
[----:B------:R-:W-:-:S02]  /*0000*/  MOV R1, c[0x0][0x28] ;  /* 0x00000a0000017a02 */ /* 0x000fc40000000f00 */
[----:B------:R-:W0:Y:S01]  /*0010*/  S2R R2, SR_TID.X ;  /* 0x0000000000027919 */ /* 0x000e220000002100 */
[----:B------:R-:W1:Y:S01]  /*0020*/  S2UR UR4, SR_CTAID.X ;  /* 0x00000000000479c3 */ /* 0x000e620000002500 */
[----:B------:R-:W-:Y:S01]  /*0030*/  MOV R14, 0x4 ;  /* 0x00000004000e7802 */ /* 0x000fe20000000f00 */
[----:B------:R-:W-:Y:S01]  /*0040*/  CS2R R8, SRZ ;  /* 0x0000000000087805 */ /* 0x000fe2000001ff00 */
[----:B0-----:R-:W-:Y:S01]  /*0050*/  SHF.R.U32.HI R0, RZ, 0x3, R2 ;  /* 0x00000003ff007819 */ /* 0x001fe20000011602 */
[----:B-1----:R-:W-:Y:S01]  /*0060*/  USHF.L.U32 UR4, UR4, 0x3, URZ ;  /* 0x0000000304047899 */ /* 0x002fe2000800063f */
[----:B------:R-:W-:Y:S02]  /*0070*/  SHF.L.U32 R2, R2, 0x1, RZ ;  /* 0x0000000102027819 */ /* 0x000fe400000006ff */
[----:B------:R-:W-:Y:S02]  /*0080*/  SGXT.U32 R0, R0, 0x3 ;  /* 0x000000030000781a */ /* 0x000fe40000000000 */
[----:B------:R-:W-:-:S02]  /*0090*/  LOP3.LUT R5, R2, 0xe, RZ, 0xc0, !PT ;  /* 0x0000000e02057812 */ /* 0x000fc400078ec0ff */
[----:B------:R-:W-:Y:S01]  /*00a0*/  LOP3.LUT R0, R0, UR4, RZ, 0xfc, !PT ;  /* 0x0000000400007c12 */ /* 0x000fe2000f8efcff */
[----:B------:R-:W-:-:S03]  /*00b0*/  ULDC.64 UR4, c[0x0][0x118] ;  /* 0x0000460000047ab9 */ /* 0x000fc60000000a00 */
[C---:B------:R-:W-:Y:S02]  /*00c0*/  ISETP.GE.AND P0, PT, R0.reuse, c[0x0][0x180], PT ;  /* 0x0000600000007a0c */ /* 0x040fe40003f06270 */
[----:B------:R-:W-:-:S05]  /*00d0*/  LEA R0, R0, R5, 0x4 ;  /* 0x0000000500007211 */ /* 0x000fca00078e20ff */
[----:B------:R-:W-:-:S06]  /*00e0*/  IMAD.WIDE R6, R0, R14, c[0x0][0x160] ;  /* 0x0000580000067625 */ /* 0x000fcc00078e020e */
[----:B------:R-:W2:Y:S01]  /*00f0*/  @!P0 LDG.E.64 R8, [R6.64] ;  /* 0x0000000406088981 */ /* 0x000ea2000c1e1b00 */
[----:B------:R-:W-:-:S04]  /*0100*/  IMAD.WIDE.U32 R2, R5, R14, c[0x0][0x168] ;  /* 0x00005a0005027625 */ /* 0x000fc800078e000e */
[----:B------:R-:W-:Y:S02]  /*0110*/  IMAD.WIDE.U32 R4, R5, R14, c[0x0][0x170] ;  /* 0x00005c0005047625 */ /* 0x000fe400078e000e */
[----:B------:R-:W3:Y:S04]  /*0120*/  LDG.E.EL.64 R2, [R2.64] ;  /* 0x0000000402027981 */ /* 0x000ee8000c2e1b00 */
[----:B------:R-:W3:Y:S01]  /*0130*/  LDG.E.EL.64 R4, [R4.64] ;  /* 0x0000000404047981 */ /* 0x000ee2000c2e1b00 */
[----:B------:R-:W-:Y:S02]  /*0140*/  MOV R13, 0x3d800000 ;  /* 0x3d800000000d7802 */ /* 0x000fe40000000f00 */
[----:B--2---:R-:W-:Y:S02]  /*0150*/  SEL R8, R8, RZ, !P0 ;  /* 0x000000ff08087207 */ /* 0x004fe40004000000 */
[----:B------:R-:W-:-:S05]  /*0160*/  SEL R9, R9, RZ, !P0 ;  /* 0x000000ff09097207 */ /* 0x000fca0004000000 */
[----:B------:R-:W-:-:S05]  /*0170*/  FADD R10, R8, R9 ;  /* 0x00000009080a7221 */ /* 0x000fca0000000000 */
[----:B------:R-:W-:-:S05]  /*0180*/  FSEL R10, R10, RZ, !P0 ;  /* 0x000000ff0a0a7208 */ /* 0x000fca0004000000 */
[----:B------:R-:W0:Y:S02]  /*0190*/  SHFL.BFLY PT, R11, R10, 0x4, 0x1f ;  /* 0x0c801f000a0b7f89 */ /* 0x000e2400000e0000 */
[----:B0-----:R-:W-:-:S05]  /*01a0*/  FADD R11, R10, R11 ;  /* 0x0000000b0a0b7221 */ /* 0x001fca0000000000 */
[----:B------:R-:W0:Y:S02]  /*01b0*/  SHFL.BFLY PT, R6, R11, 0x2, 0x1f ;  /* 0x0c401f000b067f89 */ /* 0x000e2400000e0000 */
[----:B0-----:R-:W-:-:S05]  /*01c0*/  FADD R6, R11, R6 ;  /* 0x000000060b067221 */ /* 0x001fca0000000000 */
[----:B------:R-:W0:Y:S02]  /*01d0*/  SHFL.BFLY PT, R7, R6, 0x1, 0x1f ;  /* 0x0c201f0006077f89 */ /* 0x000e2400000e0000 */
[----:B0-----:R-:W-:-:S04]  /*01e0*/  FADD R12, R6, R7 ;  /* 0x00000007060c7221 */ /* 0x001fc80000000000 */
[C---:B------:R-:W-:Y:S01]  /*01f0*/  FFMA R9, R12.reuse, -0.0625, R9 ;  /* 0xbd8000000c097823 */ /* 0x040fe20000000009 */
[----:B------:R-:W-:-:S03]  /*0200*/  FFMA R8, R12, -0.0625, R8 ;  /* 0xbd8000000c087823 */ /* 0x000fc60000000008 */
[----:B------:R-:W-:-:S04]  /*0210*/  FMUL R7, R9, R9 ;  /* 0x0000000909077220 */ /* 0x000fc80000400000 */
[----:B------:R-:W-:-:S05]  /*0220*/  FFMA R7, R8, R8, R7 ;  /* 0x0000000808077223 */ /* 0x000fca0000000007 */
[----:B------:R-:W-:-:S05]  /*0230*/  FSEL R7, R7, RZ, !P0 ;  /* 0x000000ff07077208 */ /* 0x000fca0004000000 */
[----:B------:R-:W0:Y:S02]  /*0240*/  SHFL.BFLY PT, R10, R7, 0x4, 0x1f ;  /* 0x0c801f00070a7f89 */ /* 0x000e2400000e0000 */
[----:B0-----:R-:W-:-:S05]  /*0250*/  FADD R10, R7, R10 ;  /* 0x0000000a070a7221 */ /* 0x001fca0000000000 */
[----:B------:R-:W0:Y:S02]  /*0260*/  SHFL.BFLY PT, R11, R10, 0x2, 0x1f ;  /* 0x0c401f000a0b7f89 */ /* 0x000e2400000e0000 */
[----:B0-----:R-:W-:-:S05]  /*0270*/  FADD R11, R10, R11 ;  /* 0x0000000b0a0b7221 */ /* 0x001fca0000000000 */
[----:B------:R-:W0:Y:S02]  /*0280*/  SHFL.BFLY PT, R6, R11, 0x1, 0x1f ;  /* 0x0c201f000b067f89 */ /* 0x000e2400000e0000 */
[----:B0-----:R-:W-:-:S04]  /*0290*/  FADD R6, R11, R6 ;  /* 0x000000060b067221 */ /* 0x001fc80000000000 */
[----:B------:R-:W-:Y:S01]  /*02a0*/  FFMA R12, R6, R13, 9.9999997473787516356e-06 ;  /* 0x3727c5ac060c7423 */ /* 0x000fe2000000000d */
[----:B------:R-:W-:-:S05]  /*02b0*/  IMAD.WIDE R6, R0, R14, c[0x0][0x178] ;  /* 0x00005e0000067625 */ /* 0x000fca00078e020e */
[----:B------:R-:W0:Y:S02]  /*02c0*/  MUFU.RSQ R12, R12 ;  /* 0x0000000c000c7308 */ /* 0x000e240000001400 */
[-C--:B0-----:R-:W-:Y:S01]  /*02d0*/  FMUL R13, R8, R12.reuse ;  /* 0x0000000c080d7220 */ /* 0x081fe20000400000 */
[----:B------:R-:W-:-:S03]  /*02e0*/  FMUL R8, R9, R12 ;  /* 0x0000000c09087220 */ /* 0x000fc60000400000 */
[----:B---3--:R-:W-:Y:S01]  /*02f0*/  FFMA R2, R2, R13, R4 ;  /* 0x0000000d02027223 */ /* 0x008fe20000000004 */
[----:B------:R-:W-:Y:S01]  /*0300*/  FFMA R3, R3, R8, R5 ;  /* 0x0000000803037223 */ /* 0x000fe20000000005 */
[----:B------:R-:W-:Y:S06]  /*0310*/  @P0 EXIT ;  /* 0x000000000000094d */ /* 0x000fec0003800000 */
[----:B------:R-:W-:Y:S01]  /*0320*/  STG.E.64 [R6.64], R2 ;  /* 0x0000000206007986 */ /* 0x000fe2000c101b04 */
[----:B------:R-:W-:Y:S05]  /*0330*/  EXIT ;  /* 0x000000000000794d */ /* 0x000fea0003800000 */
.L_x_0:
[----:B------:R-:W-:-:S00]  /*0340*/  BRA `(.L_x_0) ;  /* 0xfffffff000007947 */ /* 0x000fc0000383ffff */
[----:B------:R-:W-:-:S00]  /*0350*/  NOP ;  /* 0x0000000000007918 */ /* 0x000fc00000000000 */
        /* <DEDUP_REMOVED lines=10> */
.L_x_1:


//--------------------- .nv.global.init           --------------------------
	.section	.nv.global.init,"aw",@progbits
.nv.global.init:
	.type		_$_str,@object
	.size		_$_str,(.L_0 - _$_str)
_$_str:
        /*0000*/ 	.byte	0x5f, 0x5f, 0x43, 0x55, 0x44, 0x41, 0x5f, 0x46, 0x54, 0x5a, 0x00
.L_0:
